//
// Generated by NVIDIA NVVM Compiler
//
// Compiler Build ID: CL-36424714
// Cuda compilation tools, release 13.0, V13.0.88
// Based on NVVM 20.0.0
//

.version 9.0
.target sm_100
.address_size 64

	// .globl	_Z20generate_S_gpu_chunkPmPimmi

.visible .entry _Z20generate_S_gpu_chunkPmPimmi(
	.param .u64 .ptr .align 1 _Z20generate_S_gpu_chunkPmPimmi_param_0,
	.param .u64 .ptr .align 1 _Z20generate_S_gpu_chunkPmPimmi_param_1,
	.param .u64 _Z20generate_S_gpu_chunkPmPimmi_param_2,
	.param .u64 _Z20generate_S_gpu_chunkPmPimmi_param_3,
	.param .u32 _Z20generate_S_gpu_chunkPmPimmi_param_4
)
{
	.reg .pred 	%p<7>;
	.reg .b32 	%r<23>;
	.reg .b64 	%rd<55>;

	ld.param.u64 	%rd22, [_Z20generate_S_gpu_chunkPmPimmi_param_0];
	ld.param.u64 	%rd23, [_Z20generate_S_gpu_chunkPmPimmi_param_1];
	ld.param.u64 	%rd24, [_Z20generate_S_gpu_chunkPmPimmi_param_2];
	ld.param.u64 	%rd25, [_Z20generate_S_gpu_chunkPmPimmi_param_3];
	ld.param.u32 	%r1, [_Z20generate_S_gpu_chunkPmPimmi_param_4];
	mov.u32 	%r2, %ctaid.x;
	mov.u32 	%r3, %ntid.x;
	mov.u32 	%r4, %tid.x;
	mad.lo.s32 	%r5, %r2, %r3, %r4;
	cvt.u64.u32 	%rd26, %r5;
	add.s64 	%rd1, %rd24, %rd26;
	setp.ge.u64 	%p1, %rd1, %rd25;
	@%p1 bra 	$L__BB0_8;
	sub.s32 	%r6, 64, %r1;
	mov.b64 	%rd27, 1;
	shr.u64 	%rd28, %rd27, %r6;
	add.s32 	%r7, %r1, -64;
	shl.b64 	%rd29, %rd27, %r7;
	setp.gt.s32 	%p2, %r1, 63;
	selp.b64 	%rd48, %rd29, %rd28, %p2;
	shl.b64 	%rd47, %rd27, %r1;
	mov.b64 	%rd50, 0;
	mov.u64 	%rd49, %rd1;
$L__BB0_2:
	and.b64  	%rd30, %rd47, 1;
	setp.eq.b64 	%p3, %rd30, 1;
	@%p3 bra 	$L__BB0_7;
	and.b64  	%rd35, %rd49, 1;
	setp.eq.b64 	%p4, %rd35, 1;
	@%p4 bra 	$L__BB0_5;
	mov.b64 	{%r9, %r10}, %rd47;
	mov.b64 	{%r11, %r12}, %rd48;
	shf.l.wrap.b32 	%r13, %r10, %r11, 31;
	shf.l.wrap.b32 	%r14, %r9, %r10, 31;
	mov.b64 	%rd47, {%r14, %r13};
	shr.u64 	%rd48, %rd48, 1;
	mov.b64 	{%r15, %r16}, %rd49;
	mov.b64 	{%r17, %r18}, %rd50;
	shf.l.wrap.b32 	%r19, %r16, %r17, 31;
	shf.l.wrap.b32 	%r20, %r15, %r16, 31;
	mov.b64 	%rd49, {%r20, %r19};
	shr.u64 	%rd50, %rd50, 1;
	bra.uni 	$L__BB0_6;
$L__BB0_5:
	mul.hi.u64 	%rd36, %rd47, 3;
	mad.lo.s64 	%rd48, %rd48, 3, %rd36;
	mul.lo.s64 	%rd47, %rd47, 3;
	mul.hi.u64 	%rd37, %rd49, 3;
	mad.lo.s64 	%rd38, %rd50, 3, %rd37;
	mul.lo.s64 	%rd39, %rd49, 3;
	add.cc.s64 	%rd49, %rd39, 1;
	addc.cc.s64 	%rd50, %rd38, 0;
$L__BB0_6:
	shr.u64 	%rd40, %rd47, %r1;
	shl.b64 	%rd41, %rd48, %r6;
	or.b64  	%rd42, %rd40, %rd41;
	shr.u64 	%rd43, %rd48, %r7;
	setp.gt.s32 	%p5, %r1, 63;
	selp.b64 	%rd44, %rd43, %rd42, %p5;
	shr.u64 	%rd45, %rd48, %r1;
	or.b64  	%rd46, %rd44, %rd45;
	setp.eq.s64 	%p6, %rd46, 0;
	@%p6 bra 	$L__BB0_8;
	bra.uni 	$L__BB0_2;
$L__BB0_7:
	cvta.to.global.u64 	%rd31, %rd23;
	atom.global.add.u32 	%r8, [%rd31], 1;
	cvta.to.global.u64 	%rd32, %rd22;
	mul.wide.s32 	%rd33, %r8, 8;
	add.s64 	%rd34, %rd32, %rd33;
	st.global.u64 	[%rd34], %rd1;
$L__BB0_8:
	ret;

}
	// .globl	_Z26convergence_test_iterativeiPmS_S_S_PiS_S_S_imm
.visible .entry _Z26convergence_test_iterativeiPmS_S_S_PiS_S_S_imm(
	.param .u32 _Z26convergence_test_iterativeiPmS_S_S_PiS_S_S_imm_param_0,
	.param .u64 .ptr .align 1 _Z26convergence_test_iterativeiPmS_S_S_PiS_S_S_imm_param_1,
	.param .u64 .ptr .align 1 _Z26convergence_test_iterativeiPmS_S_S_PiS_S_S_imm_param_2,
	.param .u64 .ptr .align 1 _Z26convergence_test_iterativeiPmS_S_S_PiS_S_S_imm_param_3,
	.param .u64 .ptr .align 1 _Z26convergence_test_iterativeiPmS_S_S_PiS_S_S_imm_param_4,
	.param .u64 .ptr .align 1 _Z26convergence_test_iterativeiPmS_S_S_PiS_S_S_imm_param_5,
	.param .u64 .ptr .align 1 _Z26convergence_test_iterativeiPmS_S_S_PiS_S_S_imm_param_6,
	.param .u64 .ptr .align 1 _Z26convergence_test_iterativeiPmS_S_S_PiS_S_S_imm_param_7,
	.param .u64 .ptr .align 1 _Z26convergence_test_iterativeiPmS_S_S_PiS_S_S_imm_param_8,
	.param .u32 _Z26convergence_test_iterativeiPmS_S_S_PiS_S_S_imm_param_9,
	.param .u64 _Z26convergence_test_iterativeiPmS_S_S_PiS_S_S_imm_param_10,
	.param .u64 _Z26convergence_test_iterativeiPmS_S_S_PiS_S_S_imm_param_11
)
{


	ret;

}


// ===== COMPILED SASS (sm_100) =====

	.target	sm_100

	.elftype	@"ET_EXEC"


//--------------------- .note.nv.tkinfo           --------------------------
	.section	.note.nv.tkinfo,"",@"SHT_NOTE"
	.sectionflags	@"SHF_NOTE_NV_TKINFO"
	.tkinfo
        /*0018*/ 	.word	0x00000002
        /*0030*/ 	.string	""
        /*0030*/ 	.string	"ptxas"
        /*0030*/ 	.string	"Cuda compilation tools, release 13.0, V13.0.88"
        /*0030*/ 	.string	"Build cuda_13.0.r13.0/compiler.36424714_0"
        /*0030*/ 	.string	"-arch sm_100 -m 64 "



//--------------------- .note.nv.cuinfo           --------------------------
	.section	.note.nv.cuinfo,"",@"SHT_NOTE"
	.sectionflags	@"SHF_NOTE_NV_CUINFO"
        /*0018*/ 	.short	0x0002
        /*001a*/ 	.short	0x0064
        /*001c*/ 	.short	0x0082
	.zero		2


//--------------------- .nv.info                  --------------------------
	.section	.nv.info,"",@"SHT_CUDA_INFO"
	.align	4


	//----- nvinfo : EIATTR_REGCOUNT
	.align		4
        /*0000*/ 	.byte	0x04, 0x2f
        /*0002*/ 	.short	(.L_1 - .L_0)
	.align		4
.L_0:
        /*0004*/ 	.word	index@(_Z20generate_S_gpu_chunkPmPimmi)
        /*0008*/ 	.word	0x00000018


	//----- nvinfo : EIATTR_FRAME_SIZE
	.align		4
.L_1:
        /*000c*/ 	.byte	0x04, 0x11
        /*000e*/ 	.short	(.L_3 - .L_2)
	.align		4
.L_2:
        /*0010*/ 	.word	index@(_Z20generate_S_gpu_chunkPmPimmi)
        /*0014*/ 	.word	0x00000000


	//----- nvinfo : EIATTR_REGCOUNT
	.align		4
.L_3:
        /*0018*/ 	.byte	0x04, 0x2f
        /*001a*/ 	.short	(.L_5 - .L_4)
	.align		4
.L_4:
        /*001c*/ 	.word	index@(_Z26convergence_test_iterativeiPmS_S_S_PiS_S_S_imm)
        /*0020*/ 	.word	0x00000004


	//----- nvinfo : EIATTR_FRAME_SIZE
	.align		4
.L_5:
        /*0024*/ 	.byte	0x04, 0x11
        /*0026*/ 	.short	(.L_7 - .L_6)
	.align		4
.L_6:
        /*0028*/ 	.word	index@(_Z26convergence_test_iterativeiPmS_S_S_PiS_S_S_imm)
        /*002c*/ 	.word	0x00000000


	//----- nvinfo : EIATTR_MIN_STACK_SIZE
	.align		4
.L_7:
        /*0030*/ 	.byte	0x04, 0x12
        /*0032*/ 	.short	(.L_9 - .L_8)
	.align		4
.L_8:
        /*0034*/ 	.word	index@(_Z26convergence_test_iterativeiPmS_S_S_PiS_S_S_imm)
        /*0038*/ 	.word	0x00000000


	//----- nvinfo : EIATTR_MIN_STACK_SIZE
	.align		4
.L_9:
        /*003c*/ 	.byte	0x04, 0x12
        /*003e*/ 	.short	(.L_11 - .L_10)
	.align		4
.L_10:
        /*0040*/ 	.word	index@(_Z20generate_S_gpu_chunkPmPimmi)
        /*0044*/ 	.word	0x00000000
.L_11:


//--------------------- .nv.compat                --------------------------
	.section	.nv.compat,"",@"SHT_CUDA_COMPAT_INFO"
	.align	4
        /*0000*/ 	.byte	0x02, 0x09, 0x00, 0x00, 0x02, 0x02, 0x01, 0x00, 0x02, 0x05, 0x05, 0x00, 0x03, 0x07, 0x01, 0x01
        /*0010*/ 	.byte	0x02, 0x03, 0x00, 0x00, 0x02, 0x06, 0x01, 0x00, 0x04, 0x0b, 0x08, 0x00, 0x09, 0x00, 0x00, 0x00
        /*0020*/ 	.byte	0x00, 0x00, 0x00, 0x00


//--------------------- .nv.info._Z26convergence_test_iterativeiPmS_S_S_PiS_S_S_imm --------------------------
	.section	.nv.info._Z26convergence_test_iterativeiPmS_S_S_PiS_S_S_imm,"",@"SHT_CUDA_INFO"
	.sectionflags	@""
	.align	4


	//----- nvinfo : EIATTR_CUDA_API_VERSION
	.align		4
        /*0000*/ 	.byte	0x04, 0x37
        /*0002*/ 	.short	(.L_13 - .L_12)
.L_12:
        /*0004*/ 	.word	0x00000082


	//----- nvinfo : EIATTR_KPARAM_INFO
	.align		4
.L_13:
        /*0008*/ 	.byte	0x04, 0x17
        /*000a*/ 	.short	(.L_15 - .L_14)
.L_14:
        /*000c*/ 	.word	0x00000000
        /*0010*/ 	.short	0x000b
        /*0012*/ 	.short	0x0058
        /*0014*/ 	.byte	0x00, 0xf0, 0x21, 0x00


	//----- nvinfo : EIATTR_KPARAM_INFO
	.align		4
.L_15:
        /*0018*/ 	.byte	0x04, 0x17
        /*001a*/ 	.short	(.L_17 - .L_16)
.L_16:
        /*001c*/ 	.word	0x00000000
        /*0020*/ 	.short	0x000a
        /*0022*/ 	.short	0x0050
        /*0024*/ 	.byte	0x00, 0xf0, 0x21, 0x00


	//----- nvinfo : EIATTR_KPARAM_INFO
	.align		4
.L_17:
        /*0028*/ 	.byte	0x04, 0x17
        /*002a*/ 	.short	(.L_19 - .L_18)
.L_18:
        /*002c*/ 	.word	0x00000000
        /*0030*/ 	.short	0x0009
        /*0032*/ 	.short	0x0048
        /*0034*/ 	.byte	0x00, 0xf0, 0x11, 0x00


	//----- nvinfo : EIATTR_KPARAM_INFO
	.align		4
.L_19:
        /*0038*/ 	.byte	0x04, 0x17
        /*003a*/ 	.short	(.L_21 - .L_20)
.L_20:
        /*003c*/ 	.word	0x00000000
        /*0040*/ 	.short	0x0008
        /*0042*/ 	.short	0x0040
        /*0044*/ 	.byte	0x00, 0xf5, 0x21, 0x00


	//----- nvinfo : EIATTR_KPARAM_INFO
	.align		4
.L_21:
        /*0048*/ 	.byte	0x04, 0x17
        /*004a*/ 	.short	(.L_23 - .L_22)
.L_22:
        /*004c*/ 	.word	0x00000000
        /*0050*/ 	.short	0x0007
        /*0052*/ 	.short	0x0038
        /*0054*/ 	.byte	0x00, 0xf5, 0x21, 0x00


	//----- nvinfo : EIATTR_KPARAM_INFO
	.align		4
.L_23:
        /*0058*/ 	.byte	0x04, 0x17
        /*005a*/ 	.short	(.L_25 - .L_24)
.L_24:
        /*005c*/ 	.word	0x00000000
        /*0060*/ 	.short	0x0006
        /*0062*/ 	.short	0x0030
        /*0064*/ 	.byte	0x00, 0xf5, 0x21, 0x00


	//----- nvinfo : EIATTR_KPARAM_INFO
	.align		4
.L_25:
        /*0068*/ 	.byte	0x04, 0x17
        /*006a*/ 	.short	(.L_27 - .L_26)
.L_26:
        /*006c*/ 	.word	0x00000000
        /*0070*/ 	.short	0x0005
        /*0072*/ 	.short	0x0028
        /*0074*/ 	.byte	0x00, 0xf5, 0x21, 0x00


	//----- nvinfo : EIATTR_KPARAM_INFO
	.align		4
.L_27:
        /*0078*/ 	.byte	0x04, 0x17
        /*007a*/ 	.short	(.L_29 - .L_28)
.L_28:
        /*007c*/ 	.word	0x00000000
        /*0080*/ 	.short	0x0004
        /*0082*/ 	.short	0x0020
        /*0084*/ 	.byte	0x00, 0xf5, 0x21, 0x00


	//----- nvinfo : EIATTR_KPARAM_INFO
	.align		4
.L_29:
        /*0088*/ 	.byte	0x04, 0x17
        /*008a*/ 	.short	(.L_31 - .L_30)
.L_30:
        /*008c*/ 	.word	0x00000000
        /*0090*/ 	.short	0x0003
        /*0092*/ 	.short	0x0018
        /*0094*/ 	.byte	0x00, 0xf5, 0x21, 0x00


	//----- nvinfo : EIATTR_KPARAM_INFO
	.align		4
.L_31:
        /*0098*/ 	.byte	0x04, 0x17
        /*009a*/ 	.short	(.L_33 - .L_32)
.L_32:
        /*009c*/ 	.word	0x00000000
        /*00a0*/ 	.short	0x0002
        /*00a2*/ 	.short	0x0010
        /*00a4*/ 	.byte	0x00, 0xf5, 0x21, 0x00


	//----- nvinfo : EIATTR_KPARAM_INFO
	.align		4
.L_33:
        /*00a8*/ 	.byte	0x04, 0x17
        /*00aa*/ 	.short	(.L_35 - .L_34)
.L_34:
        /*00ac*/ 	.word	0x00000000
        /*00b0*/ 	.short	0x0001
        /*00b2*/ 	.short	0x0008
        /*00b4*/ 	.byte	0x00, 0xf5, 0x21, 0x00


	//----- nvinfo : EIATTR_KPARAM_INFO
	.align		4
.L_35:
        /*00b8*/ 	.byte	0x04, 0x17
        /*00ba*/ 	.short	(.L_37 - .L_36)
.L_36:
        /*00bc*/ 	.word	0x00000000
        /*00c0*/ 	.short	0x0000
        /*00c2*/ 	.short	0x0000
        /*00c4*/ 	.byte	0x00, 0xf0, 0x11, 0x00


	//----- nvinfo : EIATTR_SPARSE_MMA_MASK
	.align		4
.L_37:
        /*00c8*/ 	.byte	0x03, 0x50
        /*00ca*/ 	.short	0x0000


	//----- nvinfo : EIATTR_MAXREG_COUNT
	.align		4
        /*00cc*/ 	.byte	0x03, 0x1b
        /*00ce*/ 	.short	0x00ff


	//----- nvinfo : EIATTR_MERCURY_ISA_VERSION
	.align		4
        /*00d0*/ 	.byte	0x03, 0x5f
        /*00d2*/ 	.short	0x0101


	//----- nvinfo : EIATTR_VRC_CTA_INIT_COUNT
	.align		4
        /*00d4*/ 	.byte	0x02, 0x4a
	.zero		1
	.zero		1


	//----- nvinfo : EIATTR_EXIT_INSTR_OFFSETS
	.align		4
        /*00d8*/ 	.byte	0x04, 0x1c
        /*00da*/ 	.short	(.L_39 - .L_38)


	//   ....[0]....
.L_38:
        /*00dc*/ 	.word	0x00000010


	//----- nvinfo : EIATTR_CBANK_PARAM_SIZE
	.align		4
.L_39:
        /*00e0*/ 	.byte	0x03, 0x19
        /*00e2*/ 	.short	0x0060


	//----- nvinfo : EIATTR_PARAM_CBANK
	.align		4
        /*00e4*/ 	.byte	0x04, 0x0a
        /*00e6*/ 	.short	(.L_41 - .L_40)
	.align		4
.L_40:
        /*00e8*/ 	.word	index@(.nv.constant0._Z26convergence_test_iterativeiPmS_S_S_PiS_S_S_imm)
        /*00ec*/ 	.short	0x0380
        /*00ee*/ 	.short	0x0060


	//----- nvinfo : EIATTR_SW_WAR
	.align		4
.L_41:
        /*00f0*/ 	.byte	0x04, 0x36
        /*00f2*/ 	.short	(.L_43 - .L_42)
.L_42:
        /*00f4*/ 	.word	0x00000008
.L_43:


//--------------------- .nv.info._Z20generate_S_gpu_chunkPmPimmi --------------------------
	.section	.nv.info._Z20generate_S_gpu_chunkPmPimmi,"",@"SHT_CUDA_INFO"
	.sectionflags	@""
	.align	4


	//----- nvinfo : EIATTR_CUDA_API_VERSION
	.align		4
        /*0000*/ 	.byte	0x04, 0x37
        /*0002*/ 	.short	(.L_45 - .L_44)
.L_44:
        /*0004*/ 	.word	0x00000082


	//----- nvinfo : EIATTR_KPARAM_INFO
	.align		4
.L_45:
        /*0008*/ 	.byte	0x04, 0x17
        /*000a*/ 	.short	(.L_47 - .L_46)
.L_46:
        /*000c*/ 	.word	0x00000000
        /*0010*/ 	.short	0x0004
        /*0012*/ 	.short	0x0020
        /*0014*/ 	.byte	0x00, 0xf0, 0x11, 0x00


	//----- nvinfo : EIATTR_KPARAM_INFO
	.align		4
.L_47:
        /*0018*/ 	.byte	0x04, 0x17
        /*001a*/ 	.short	(.L_49 - .L_48)
.L_48:
        /*001c*/ 	.word	0x00000000
        /*0020*/ 	.short	0x0003
        /*0022*/ 	.short	0x0018
        /*0024*/ 	.byte	0x00, 0xf0, 0x21, 0x00


	//----- nvinfo : EIATTR_KPARAM_INFO
	.align		4
.L_49:
        /*0028*/ 	.byte	0x04, 0x17
        /*002a*/ 	.short	(.L_51 - .L_50)
.L_50:
        /*002c*/ 	.word	0x00000000
        /*0030*/ 	.short	0x0002
        /*0032*/ 	.short	0x0010
        /*0034*/ 	.byte	0x00, 0xf0, 0x21, 0x00


	//----- nvinfo : EIATTR_KPARAM_INFO
	.align		4
.L_51:
        /*0038*/ 	.byte	0x04, 0x17
        /*003a*/ 	.short	(.L_53 - .L_52)
.L_52:
        /*003c*/ 	.word	0x00000000
        /*0040*/ 	.short	0x0001
        /*0042*/ 	.short	0x0008
        /*0044*/ 	.byte	0x00, 0xf5, 0x21, 0x00


	//----- nvinfo : EIATTR_KPARAM_INFO
	.align		4
.L_53:
        /*0048*/ 	.byte	0x04, 0x17
        /*004a*/ 	.short	(.L_55 - .L_54)
.L_54:
        /*004c*/ 	.word	0x00000000
        /*0050*/ 	.short	0x0000
        /*0052*/ 	.short	0x0000
        /*0054*/ 	.byte	0x00, 0xf5, 0x21, 0x00


	//----- nvinfo : EIATTR_SPARSE_MMA_MASK
	.align		4
.L_55:
        /*0058*/ 	.byte	0x03, 0x50
        /*005a*/ 	.short	0x0000


	//----- nvinfo : EIATTR_MAXREG_COUNT
	.align		4
        /*005c*/ 	.byte	0x03, 0x1b
        /*005e*/ 	.short	0x00ff


	//----- nvinfo : EIATTR_MERCURY_ISA_VERSION
	.align		4
        /*0060*/ 	.byte	0x03, 0x5f
        /*0062*/ 	.short	0x0101


	//----- nvinfo : EIATTR_INT_WARP_WIDE_INSTR_OFFSETS
	.align		4
        /*0064*/ 	.byte	0x04, 0x31
        /*0066*/ 	.short	(.L_57 - .L_56)


	//   ....[0]....
.L_56:
        /*0068*/ 	.word	0x00000610


	//   ....[1]....
        /*006c*/ 	.word	0x000006b0


	//----- nvinfo : EIATTR_VRC_CTA_INIT_COUNT
	.align		4
.L_57:
        /*0070*/ 	.byte	0x02, 0x4a
	.zero		1
	.zero		1


	//----- nvinfo : EIATTR_EXIT_INSTR_OFFSETS
	.align		4
        /*0074*/ 	.byte	0x04, 0x1c
        /*0076*/ 	.short	(.L_59 - .L_58)


	//   ....[0]....
.L_58:
        /*0078*/ 	.word	0x000000a0


	//   ....[1]....
        /*007c*/ 	.word	0x000005a0


	//   ....[2]....
        /*0080*/ 	.word	0x000006f0


	//----- nvinfo : EIATTR_CRS_STACK_SIZE
	.align		4
.L_59:
        /*0084*/ 	.byte	0x04, 0x1e
        /*0086*/ 	.short	(.L_61 - .L_60)
.L_60:
        /*0088*/ 	.word	0x00000000


	//----- nvinfo : EIATTR_CBANK_PARAM_SIZE
	.align		4
.L_61:
        /*008c*/ 	.byte	0x03, 0x19
        /*008e*/ 	.short	0x0024


	//----- nvinfo : EIATTR_PARAM_CBANK
	.align		4
        /*0090*/ 	.byte	0x04, 0x0a
        /*0092*/ 	.short	(.L_63 - .L_62)
	.align		4
.L_62:
        /*0094*/ 	.word	index@(.nv.constant0._Z20generate_S_gpu_chunkPmPimmi)
        /*0098*/ 	.short	0x0380
        /*009a*/ 	.short	0x0024


	//----- nvinfo : EIATTR_SW_WAR
	.align		4
.L_63:
        /*009c*/ 	.byte	0x04, 0x36
        /*009e*/ 	.short	(.L_65 - .L_64)
.L_64:
        /*00a0*/ 	.word	0x00000008
.L_65:


//--------------------- .nv.callgraph             --------------------------
	.section	.nv.callgraph,"",@"SHT_CUDA_CALLGRAPH"
	.align	4
	.sectionentsize	8
	.align		4
        /*0000*/ 	.word	0x00000000
	.align		4
        /*0004*/ 	.word	0xffffffff
	.align		4
        /*0008*/ 	.word	0x00000000
	.align		4
        /*000c*/ 	.word	0xfffffffe
	.align		4
        /*0010*/ 	.word	0x00000000
	.align		4
        /*0014*/ 	.word	0xfffffffd
	.align		4
        /*0018*/ 	.word	0x00000000
	.align		4
        /*001c*/ 	.word	0xfffffffc


//--------------------- .text._Z26convergence_test_iterativeiPmS_S_S_PiS_S_S_imm --------------------------
	.section	.text._Z26convergence_test_iterativeiPmS_S_S_PiS_S_S_imm,"ax",@progbits
	.align	128
        .global         _Z26convergence_test_iterativeiPmS_S_S_PiS_S_S_imm
        .type           _Z26convergence_test_iterativeiPmS_S_S_PiS_S_S_imm,@function
        .size           _Z26convergence_test_iterativeiPmS_S_S_PiS_S_S_imm,(.L_x_7 - _Z26convergence_test_iterativeiPmS_S_S_PiS_S_S_imm)
        .other          _Z26convergence_test_iterativeiPmS_S_S_PiS_S_S_imm,@"STO_CUDA_ENTRY STV_DEFAULT"
_Z26convergence_test_iterativeiPmS_S_S_PiS_S_S_imm:
.text._Z26convergence_test_iterativeiPmS_S_S_PiS_S_S_imm:
[----:B------:R-:W-:Y:S01]  /*0000*/  LDC R1, c[0x0][0x37c] ;  /* 0x0000df00ff017b82 */ /* 0x000fe20000000800 */
[----:B------:R-:W-:Y:S05]  /*0010*/  EXIT ;  /* 0x000000000000794d */ /* 0x000fea0003800000 */
.L_x_0:
[----:B------:R-:W-:-:S00]  /*0020*/  BRA `(.L_x_0) ;  /* 0xfffffffc00fc7947 */ /* 0x000fc0000383ffff */
[----:B------:R-:W-:-:S00]  /*0030*/  NOP ;  /* 0x0000000000007918 */ /* 0x000fc00000000000 */
        /* <DEDUP_REMOVED lines=12> */
.L_x_7:


//--------------------- .text._Z20generate_S_gpu_chunkPmPimmi --------------------------
	.section	.text._Z20generate_S_gpu_chunkPmPimmi,"ax",@progbits
	.align	128
        .global         _Z20generate_S_gpu_chunkPmPimmi
        .type           _Z20generate_S_gpu_chunkPmPimmi,@function
        .size           _Z20generate_S_gpu_chunkPmPimmi,(.L_x_8 - _Z20generate_S_gpu_chunkPmPimmi)
        .other          _Z20generate_S_gpu_chunkPmPimmi,@"STO_CUDA_ENTRY STV_DEFAULT"
_Z20generate_S_gpu_chunkPmPimmi:
.text._Z20generate_S_gpu_chunkPmPimmi:
[----:B------:R-:W-:Y:S01]  /*0000*/  LDC R1, c[0x0][0x37c] ;  /* 0x0000df00ff017b82 */ /* 0x000fe20000000800 */
[----:B------:R-:W0:Y:S07]  /*0010*/  S2R R3, SR_TID.X ;  /* 0x0000000000037919 */ /* 0x000e2e0000002100 */
[----:B------:R-:W0:Y:S01]  /*0020*/  S2UR UR4, SR_CTAID.X ;  /* 0x00000000000479c3 */ /* 0x000e220000002500 */
[----:B------:R-:W1:Y:S07]  /*0030*/  LDCU.128 UR8, c[0x0][0x390] ;  /* 0x00007200ff0877ac */ /* 0x000e6e0008000c00 */
[----:B------:R-:W0:Y:S02]  /*0040*/  LDC R4, c[0x0][0x360] ;  /* 0x0000d800ff047b82 */ /* 0x000e240000000800 */
[----:B0-----:R-:W-:-:S05]  /*0050*/  IMAD R4, R4, UR4, R3 ;  /* 0x0000000404047c24 */ /* 0x001fca000f8e0203 */
[----:B-1----:R-:W-:-:S04]  /*0060*/  IADD3 R4, P1, PT, R4, UR8, RZ ;  /* 0x0000000804047c10 */ /* 0x002fc8000ff3e0ff */
[----:B------:R-:W-:Y:S01]  /*0070*/  ISETP.GE.U32.AND P0, PT, R4, UR10, PT ;  /* 0x0000000a04007c0c */ /* 0x000fe2000bf06070 */
[----:B------:R-:W-:-:S05]  /*0080*/  IMAD.X R5, RZ, RZ, UR9, P1 ;  /* 0x00000009ff057e24 */ /* 0x000fca00088e06ff */
[----:B------:R-:W-:-:S13]  /*0090*/  ISETP.GE.U32.AND.EX P0, PT, R5, UR11, PT, P0 ;  /* 0x0000000b05007c0c */ /* 0x000fda000bf06100 */
[----:B------:R-:W-:Y:S05]  /*00a0*/  @P0 EXIT ;  /* 0x000000000000094d */ /* 0x000fea0003800000 */
[----:B------:R-:W0:Y:S01]  /*00b0*/  LDCU UR4, c[0x0][0x3a0] ;  /* 0x00007400ff0477ac */ /* 0x000e220008000800 */
[----:B------:R-:W-:Y:S01]  /*00c0*/  UMOV UR13, 0x1 ;  /* 0x00000001000d7882 */ /* 0x000fe20000000000 */
[----:B------:R-:W1:Y:S01]  /*00d0*/  LDCU.64 UR8, c[0x0][0x358] ;  /* 0x00006b00ff0877ac */ /* 0x000e620008000a00 */
[----:B0-----:R-:W-:Y:S02]  /*00e0*/  USHF.L.U32 UR11, UR13, UR4, URZ ;  /* 0x000000040d0b7299 */ /* 0x001fe400080006ff */
[----:B------:R-:W-:Y:S02]  /*00f0*/  UISETP.GT.AND UP1, UPT, UR4, 0x3f, UPT ;  /* 0x0000003f0400788c */ /* 0x000fe4000bf24270 */
[----:B------:R-:W-:Y:S02]  /*0100*/  ULOP3.LUT UR10, UR11, 0x1, URZ, 0xc0, !UPT ;  /* 0x000000010b0a7892 */ /* 0x000fe4000f8ec0ff */
[----:B------:R-:W-:Y:S02]  /*0110*/  UIADD3 UR7, UPT, UPT, UR4, -0x40, URZ ;  /* 0xffffffc004077890 */ /* 0x000fe4000fffe0ff */
[----:B------:R-:W-:-:S02]  /*0120*/  UISETP.NE.U32.AND UP0, UPT, UR10, 0x1, UPT ;  /* 0x000000010a00788c */ /* 0x000fc4000bf05070 */
[----:B------:R-:W-:Y:S02]  /*0130*/  UIADD3 UR6, UPT, UPT, -UR4, 0x40, URZ ;  /* 0x0000004004067890 */ /* 0x000fe4000fffe1ff */
[----:B------:R-:W-:Y:S02]  /*0140*/  UISETP.NE.U32.AND.EX UP0, UPT, URZ, URZ, UPT, UP0 ;  /* 0x000000ffff00728c */ /* 0x000fe4000bf05100 */
[----:B------:R-:W-:Y:S02]  /*0150*/  USHF.L.U64.HI UR5, UR13, UR7, URZ ;  /* 0x000000070d057299 */ /* 0x000fe400080102ff */
[----:B------:R-:W-:Y:S02]  /*0160*/  USHF.R.U64 UR12, UR13, UR6, URZ ;  /* 0x000000060d0c7299 */ /* 0x000fe400080012ff */
[----:B------:R-:W-:Y:S02]  /*0170*/  USHF.L.U64.HI UR4, UR13, UR4, URZ ;  /* 0x000000040d047299 */ /* 0x000fe400080102ff */
[----:B------:R-:W-:-:S02]  /*0180*/  @UP1 USHF.L.U32 UR12, UR13, UR7, URZ ;  /* 0x000000070d0c1299 */ /* 0x000fc400080006ff */
[----:B------:R-:W-:Y:S01]  /*0190*/  USEL UR5, UR5, URZ, UP1 ;  /* 0x000000ff05057287 */ /* 0x000fe20008800000 */
[----:B-1----:R-:W-:Y:S11]  /*01a0*/  BRA.U !UP0, `(.L_x_1) ;  /* 0x0000000508147547 */ /* 0x002ff6000b800000 */
[----:B------:R-:W0:Y:S01]  /*01b0*/  LDC R21, c[0x0][0x3a0] ;  /* 0x0000e800ff157b82 */ /* 0x000e220000000800 */
[----:B------:R-:W-:Y:S01]  /*01c0*/  BSSY.RECONVERGENT B0, `(.L_x_1) ;  /* 0x0000043000007945 */ /* 0x000fe20003800200 */
[----:B------:R-:W-:Y:S02]  /*01d0*/  IMAD.U32 R19, RZ, RZ, UR12 ;  /* 0x0000000cff137e24 */ /* 0x000fe4000f8e00ff */
[----:B------:R-:W-:Y:S02]  /*01e0*/  IMAD.U32 R16, RZ, RZ, UR5 ;  /* 0x00000005ff107e24 */ /* 0x000fe4000f8e00ff */
[----:B------:R-:W-:Y:S02]  /*01f0*/  IMAD.U32 R8, RZ, RZ, UR11 ;  /* 0x0000000bff087e24 */ /* 0x000fe4000f8e00ff */
[----:B------:R-:W-:Y:S02]  /*0200*/  IMAD.U32 R20, RZ, RZ, UR4 ;  /* 0x00000004ff147e24 */ /* 0x000fe4000f8e00ff */
[----:B------:R-:W-:-:S02]  /*0210*/  IMAD.MOV.U32 R17, RZ, RZ, RZ ;  /* 0x000000ffff117224 */ /* 0x000fc400078e00ff */
[----:B------:R-:W-:Y:S02]  /*0220*/  IMAD.MOV.U32 R0, RZ, RZ, RZ ;  /* 0x000000ffff007224 */ /* 0x000fe400078e00ff */
[----:B------:R-:W-:Y:S02]  /*0230*/  IMAD.MOV.U32 R11, RZ, RZ, R4 ;  /* 0x000000ffff0b7224 */ /* 0x000fe400078e0004 */
[----:B------:R-:W-:-:S07]  /*0240*/  IMAD.MOV.U32 R18, RZ, RZ, R5 ;  /* 0x000000ffff127224 */ /* 0x000fce00078e0005 */
.L_x_5:
[----:B------:R-:W-:Y:S01]  /*0250*/  LOP3.LUT R2, R11, 0x1, RZ, 0xc0, !PT ;  /* 0x000000010b027812 */ /* 0x000fe200078ec0ff */
[----:B------:R-:W-:Y:S03]  /*0260*/  BSSY.RECONVERGENT B1, `(.L_x_2) ;  /* 0x0000026000017945 */ /* 0x000fe60003800200 */
[----:B------:R-:W-:-:S04]  /*0270*/  ISETP.NE.U32.AND P0, PT, R2, 0x1, PT ;  /* 0x000000010200780c */ /* 0x000fc80003f05070 */
[----:B------:R-:W-:-:S13]  /*0280*/  ISETP.NE.U32.AND.EX P0, PT, RZ, RZ, PT, P0 ;  /* 0x000000ffff00720c */ /* 0x000fda0003f05100 */
[----:B------:R-:W-:Y:S05]  /*0290*/  @!P0 BRA `(.L_x_3) ;  /* 0x0000000000248947 */ /* 0x000fea0003800000 */
[----:B------:R-:W-:Y:S02]  /*02a0*/  SHF.L.W.U32.HI R8, R8, 0x1f, R20 ;  /* 0x0000001f08087819 */ /* 0x000fe40000010e14 */
[----:B------:R-:W-:Y:S02]  /*02b0*/  SHF.L.W.U32.HI R11, R11, 0x1f, R18 ;  /* 0x0000001f0b0b7819 */ /* 0x000fe40000010e12 */
[----:B------:R-:W-:Y:S02]  /*02c0*/  SHF.L.W.U32.HI R20, R20, 0x1f, R19 ;  /* 0x0000001f14147819 */ /* 0x000fe40000010e13 */
[----:B------:R-:W-:Y:S02]  /*02d0*/  SHF.L.W.U32.HI R18, R18, 0x1f, R17 ;  /* 0x0000001f12127819 */ /* 0x000fe40000010e11 */
[----:B------:R-:W-:Y:S02]  /*02e0*/  SHF.R.U64 R19, R19, 0x1, R16 ;  /* 0x0000000113137819 */ /* 0x000fe40000001210 */
[----:B------:R-:W-:-:S02]  /*02f0*/  SHF.R.U64 R17, R17, 0x1, R0 ;  /* 0x0000000111117819 */ /* 0x000fc40000001200 */
[----:B------:R-:W-:Y:S02]  /*0300*/  SHF.R.U32.HI R16, RZ, 0x1, R16 ;  /* 0x00000001ff107819 */ /* 0x000fe40000011610 */
[----:B------:R-:W-:Y:S01]  /*0310*/  SHF.R.U32.HI R0, RZ, 0x1, R0 ;  /* 0x00000001ff007819 */ /* 0x000fe20000011600 */
[----:B------:R-:W-:Y:S06]  /*0320*/  BRA `(.L_x_4) ;  /* 0x0000000000647947 */ /* 0x000fec0003800000 */
.L_x_3:
[----:B------:R-:W-:-:S04]  /*0330*/  IMAD.WIDE.U32 R12, R18, 0x3, RZ ;  /* 0x00000003120c7825 */ /* 0x000fc800078e00ff */
[----:B------:R-:W-:-:S04]  /*0340*/  IMAD.WIDE.U32 R2, R20, 0x3, RZ ;  /* 0x0000000314027825 */ /* 0x000fc800078e00ff */
[----:B------:R-:W-:-:S04]  /*0350*/  IMAD.WIDE.U32 R12, P0, RZ, R11, R12 ;  /* 0x0000000bff0c7225 */ /* 0x000fc8000780000c */
[----:B------:R-:W-:-:S04]  /*0360*/  IMAD.WIDE.U32 R6, R11, 0x3, RZ ;  /* 0x000000030b067825 */ /* 0x000fc800078e00ff */
[----:B------:R-:W-:Y:S01]  /*0370*/  IMAD.X R15, RZ, RZ, RZ, P0 ;  /* 0x000000ffff0f7224 */ /* 0x000fe200000e06ff */
[----:B------:R-:W-:Y:S01]  /*0380*/  IADD3 R7, P0, PT, R7, R12, RZ ;  /* 0x0000000c07077210 */ /* 0x000fe20007f1e0ff */
[----:B------:R-:W-:-:S04]  /*0390*/  IMAD.WIDE.U32 R10, P1, RZ, R8, R2 ;  /* 0x00000008ff0a7225 */ /* 0x000fc80007820002 */
[----:B------:R-:W-:-:S04]  /*03a0*/  IMAD.WIDE.U32 R8, R8, 0x3, RZ ;  /* 0x0000000308087825 */ /* 0x000fc800078e00ff */
[----:B------:R-:W-:Y:S02]  /*03b0*/  IMAD.MOV.U32 R14, RZ, RZ, R13 ;  /* 0x000000ffff0e7224 */ /* 0x000fe400078e000d */
[----:B------:R-:W-:Y:S01]  /*03c0*/  IMAD.X R3, RZ, RZ, RZ, P1 ;  /* 0x000000ffff037224 */ /* 0x000fe200008e06ff */
[----:B------:R-:W-:Y:S01]  /*03d0*/  IADD3 R9, P1, PT, R9, R10, RZ ;  /* 0x0000000a09097210 */ /* 0x000fe20007f3e0ff */
[----:B------:R-:W-:-:S04]  /*03e0*/  IMAD.WIDE.U32.X R14, RZ, R18, R14, P0 ;  /* 0x00000012ff0e7225 */ /* 0x000fc800000e040e */
[----:B------:R-:W-:Y:S01]  /*03f0*/  IMAD.MOV.U32 R2, RZ, RZ, R11 ;  /* 0x000000ffff027224 */ /* 0x000fe200078e000b */
[----:B------:R-:W-:Y:S01]  /*0400*/  IADD3 R11, P0, PT, R6, 0x1, RZ ;  /* 0x00000001060b7810 */ /* 0x000fe20007f1e0ff */
[----:B------:R-:W-:-:S03]  /*0410*/  IMAD.WIDE.U32 R14, R17, 0x3, R14 ;  /* 0x00000003110e7825 */ /* 0x000fc600078e000e */
[----:B------:R-:W-:Y:S01]  /*0420*/  IADD3.X R18, P0, PT, RZ, R7, RZ, P0, !PT ;  /* 0x00000007ff127210 */ /* 0x000fe2000071e4ff */
[----:B------:R-:W-:-:S03]  /*0430*/  IMAD.WIDE.U32.X R2, RZ, R20, R2, P1 ;  /* 0x00000014ff027225 */ /* 0x000fc600008e0402 */
[----:B------:R-:W-:Y:S01]  /*0440*/  IADD3.X R17, P0, PT, RZ, R14, RZ, P0, !PT ;  /* 0x0000000eff117210 */ /* 0x000fe2000071e4ff */
[----:B------:R-:W-:Y:S02]  /*0450*/  IMAD R7, R16, 0x3, RZ ;  /* 0x0000000310077824 */ /* 0x000fe400078e02ff */
[----:B------:R-:W-:-:S04]  /*0460*/  IMAD.WIDE.U32 R2, R19, 0x3, R2 ;  /* 0x0000000313027825 */ /* 0x000fc800078e0002 */
[----:B------:R-:W-:Y:S02]  /*0470*/  IMAD R13, R0, 0x3, RZ ;  /* 0x00000003000d7824 */ /* 0x000fe400078e02ff */
[----:B------:R-:W-:Y:S02]  /*0480*/  IMAD.IADD R16, R3, 0x1, R7 ;  /* 0x0000000103107824 */ /* 0x000fe400078e0207 */
[----:B------:R-:W-:Y:S02]  /*0490*/  IMAD.MOV.U32 R19, RZ, RZ, R2 ;  /* 0x000000ffff137224 */ /* 0x000fe400078e0002 */
[----:B------:R-:W-:Y:S02]  /*04a0*/  IMAD.X R0, R15, 0x1, R13, P0 ;  /* 0x000000010f007824 */ /* 0x000fe400000e060d */
[----:B------:R-:W-:-:S07]  /*04b0*/  IMAD.MOV.U32 R20, RZ, RZ, R9 ;  /* 0x000000ffff147224 */ /* 0x000fce00078e0009 */
.L_x_4:
[----:B------:R-:W-:Y:S05]  /*04c0*/  BSYNC.RECONVERGENT B1 ;  /* 0x0000000000017941 */ /* 0x000fea0003800200 */
.L_x_2:
[----:B0-----:R-:W-:Y:S02]  /*04d0*/  ISETP.GT.AND P0, PT, R21, 0x3f, PT ;  /* 0x0000003f1500780c */ /* 0x001fe40003f04270 */
[-CC-:B------:R-:W-:Y:S02]  /*04e0*/  SHF.R.U64 R2, R8, R21.reuse, R20.reuse ;  /* 0x0000001508027219 */ /* 0x180fe40000001214 */
[C---:B------:R-:W-:Y:S02]  /*04f0*/  SHF.L.U32 R7, R19.reuse, UR6, RZ ;  /* 0x0000000613077c19 */ /* 0x040fe400080006ff */
[----:B------:R-:W-:Y:S02]  /*0500*/  SHF.R.U32.HI R3, RZ, R21, R20 ;  /* 0x00000015ff037219 */ /* 0x000fe40000011614 */
[----:B------:R-:W-:Y:S02]  /*0510*/  SHF.L.U64.HI R6, R19, UR6, R16 ;  /* 0x0000000613067c19 */ /* 0x000fe40008010210 */
[----:B------:R-:W-:-:S02]  /*0520*/  LOP3.LUT R7, R2, R7, RZ, 0xfc, !PT ;  /* 0x0000000702077212 */ /* 0x000fc400078efcff */
[CCC-:B------:R-:W-:Y:S02]  /*0530*/  SHF.R.U64 R2, R19.reuse, R21.reuse, R16.reuse ;  /* 0x0000001513027219 */ /* 0x1c0fe40000001210 */
[--C-:B------:R-:W-:Y:S02]  /*0540*/  @P0 SHF.R.U64 R7, R19, UR7, R16.reuse ;  /* 0x0000000713070c19 */ /* 0x100fe40008001210 */
[----:B------:R-:W-:Y:S02]  /*0550*/  LOP3.LUT R6, R3, R6, RZ, 0xfc, !PT ;  /* 0x0000000603067212 */ /* 0x000fe400078efcff */
[--C-:B------:R-:W-:Y:S02]  /*0560*/  @P0 SHF.R.U32.HI R6, RZ, UR7, R16.reuse ;  /* 0x00000007ff060c19 */ /* 0x100fe40008011610 */
[----:B------:R-:W-:Y:S02]  /*0570*/  SHF.R.U32.HI R3, RZ, R21, R16 ;  /* 0x00000015ff037219 */ /* 0x000fe40000011610 */
[----:B------:R-:W-:-:S04]  /*0580*/  LOP3.LUT P0, RZ, R7, R2, RZ, 0xfc, !PT ;  /* 0x0000000207ff7212 */ /* 0x000fc8000780fcff */
[----:B------:R-:W-:-:S13]  /*0590*/  LOP3.LUT P0, RZ, R6, R3, RZ, 0xfc, P0 ;  /* 0x0000000306ff7212 */ /* 0x000fda000000fcff */
[----:B------:R-:W-:Y:S05]  /*05a0*/  @!P0 EXIT ;  /* 0x000000000000894d */ /* 0x000fea0003800000 */
[----:B------:R-:W-:-:S04]  /*05b0*/  LOP3.LUT R2, R8, 0x1, RZ, 0xc0, !PT ;  /* 0x0000000108027812 */ /* 0x000fc800078ec0ff */
[----:B------:R-:W-:-:S04]  /*05c0*/  ISETP.NE.U32.AND P0, PT, R2, 0x1, PT ;  /* 0x000000010200780c */ /* 0x000fc80003f05070 */
[----:B------:R-:W-:-:S13]  /*05d0*/  ISETP.NE.U32.AND.EX P0, PT, RZ, RZ, PT, P0 ;  /* 0x000000ffff00720c */ /* 0x000fda0003f05100 */
[----:B------:R-:W-:Y:S05]  /*05e0*/  @P0 BRA `(.L_x_5) ;  /* 0xfffffffc00180947 */ /* 0x000fea000383ffff */
[----:B------:R-:W-:Y:S05]  /*05f0*/  BSYNC.RECONVERGENT B0 ;  /* 0x0000000000007941 */ /* 0x000fea0003800200 */
.L_x_1:
[----:B------:R-:W0:Y:S01]  /*0600*/  S2R R7, SR_LANEID ;  /* 0x0000000000077919 */ /* 0x000e220000000000 */
[----:B------:R-:W-:Y:S01]  /*0610*/  VOTEU.ANY UR4, UPT, PT ;  /* 0x0000000000047886 */ /* 0x000fe200038e0100 */
[----:B------:R-:W1:Y:S01]  /*0620*/  LDC.64 R2, c[0x0][0x388] ;  /* 0x0000e200ff027b82 */ /* 0x000e620000000a00 */
[----:B------:R-:W0:Y:S08]  /*0630*/  FLO.U32 R0, UR4 ;  /* 0x0000000400007d00 */ /* 0x000e3000080e0000 */
[----:B------:R-:W1:Y:S01]  /*0640*/  POPC R11, UR4 ;  /* 0x00000004000b7d09 */ /* 0x000e620008000000 */
[----:B0-----:R-:W-:Y:S01]  /*0650*/  ISETP.EQ.U32.AND P0, PT, R0, R7, PT ;  /* 0x000000070000720c */ /* 0x001fe20003f02070 */
[----:B------:R-:W0:Y:S01]  /*0660*/  S2R R8, SR_LTMASK ;  /* 0x0000000000087919 */ /* 0x000e220000003900 */
[----:B------:R-:W2:Y:S11]  /*0670*/  LDC.64 R6, c[0x0][0x380] ;  /* 0x0000e000ff067b82 */ /* 0x000eb60000000a00 */
[----:B-1----:R-:W3:Y:S01]  /*0680*/  @P0 ATOMG.E.ADD.STRONG.GPU PT, R3, desc[UR8][R2.64], R11 ;  /* 0x8000000b020309a8 */ /* 0x002ee200081ef108 */
[----:B0-----:R-:W-:-:S06]  /*0690*/  LOP3.LUT R8, R8, UR4, RZ, 0xc0, !PT ;  /* 0x0000000408087c12 */ /* 0x001fcc000f8ec0ff */
[----:B------:R-:W0:Y:S01]  /*06a0*/  POPC R8, R8 ;  /* 0x0000000800087309 */ /* 0x000e220000000000 */
[----:B---3--:R-:W0:Y:S02]  /*06b0*/  SHFL.IDX PT, R9, R3, R0, 0x1f ;  /* 0x00001f0003097589 */ /* 0x008e2400000e0000 */
[----:B0-----:R-:W-:-:S04]  /*06c0*/  IMAD.IADD R9, R9, 0x1, R8 ;  /* 0x0000000109097824 */ /* 0x001fc800078e0208 */
[----:B--2---:R-:W-:-:S05]  /*06d0*/  IMAD.WIDE R6, R9, 0x8, R6 ;  /* 0x0000000809067825 */ /* 0x004fca00078e0206 */
[----:B------:R-:W-:Y:S01]  /*06e0*/  STG.E.64 desc[UR8][R6.64], R4 ;  /* 0x0000000406007986 */ /* 0x000fe2000c101b08 */
[----:B------:R-:W-:Y:S05]  /*06f0*/  EXIT ;  /* 0x000000000000794d */ /* 0x000fea0003800000 */
.L_x_6:
        /* <DEDUP_REMOVED lines=16> */
.L_x_8:


//--------------------- .nv.shared.reserved.0     --------------------------
	.section	.nv.shared.reserved.0,"aw",@nobits
	.weak		__nv_reservedSMEM_offset_0_alias
	.size		__nv_reservedSMEM_offset_0_alias, 0, 64
	.other		__nv_reservedSMEM_offset_0_alias,@"STO_CUDA_RESERVED_SHARED STV_DEFAULT"
__nv_reservedSMEM_offset_0_alias:
	.zero		0
	.zero		64


//--------------------- .nv.constant0._Z26convergence_test_iterativeiPmS_S_S_PiS_S_S_imm --------------------------
	.section	.nv.constant0._Z26convergence_test_iterativeiPmS_S_S_PiS_S_S_imm,"a",@progbits
	.sectionflags	@""
	.align	4
.nv.constant0._Z26convergence_test_iterativeiPmS_S_S_PiS_S_S_imm:
	.zero		992


//--------------------- .nv.constant0._Z20generate_S_gpu_chunkPmPimmi --------------------------
	.section	.nv.constant0._Z20generate_S_gpu_chunkPmPimmi,"a",@progbits
	.sectionflags	@""
	.align	4
.nv.constant0._Z20generate_S_gpu_chunkPmPimmi:
	.zero		932


//--------------------- SYMBOLS --------------------------

	.type		.nv.reservedSmem.offset0,@object
	.size		.nv.reservedSmem.offset0,0x4
